.version 7.0
.target sm_80 // needed for wmma instruction
.address_size 64

// This is like matmul_wmma_v5.ptx, but uses a different method to load matrix A.

.visible .entry wmmaMatmulV6 (
    .param .u64 ptrA,
    .param .u64 ptrB,
    .param .u64 ptrOut,
    .param .u32 numBlocks
) {
    .reg .pred %p0;

    // Attributes of the thread/CTA.
    .reg .u32 %tidX;
    .reg .u32 %tidY;
    .reg .u64 %ctaX;
    .reg .u64 %ctaY;

    // Arguments
    .reg .u64 %ptrA;
    .reg .u64 %ptrB;
    .reg .u64 %ptrOut;
    .reg .u32 %numBlocks;

    // Cache for block operands.
    .shared .align 4 .f32 sharedA[4096];
    .shared .align 4 .f32 sharedB[4096];

    ld.param.u64 %ptrA, [ptrA];
    ld.param.u64 %ptrB, [ptrB];
    ld.param.u64 %ptrOut, [ptrOut];
    ld.param.u32 %numBlocks, [numBlocks];

    mov.u32 %tidX, %tid.x; // index in warp (0-32)
    mov.u32 %tidY, %tid.y; // warp index in block (0-16)
    cvt.u64.u32 %ctaX, %ctaid.x; // column of output
    cvt.u64.u32 %ctaY, %ctaid.y; // row of output

    // Accumulation registers are stored as 8 floats per thread.
    .reg .f32 %out<8>;
    mov.f32 %out0, 0.0;
    mov.f32 %out1, 0.0;
    mov.f32 %out2, 0.0;
    mov.f32 %out3, 0.0;
    mov.f32 %out4, 0.0;
    mov.f32 %out5, 0.0;
    mov.f32 %out6, 0.0;
    mov.f32 %out7, 0.0;

    // The row-wise stride of the matrices, measured in tf32's.
    .reg .u64 %stride;
    {
        .reg .u64 %tmp;
        cvt.u64.u32 %tmp, %numBlocks;
        shl.b64 %stride, %tmp, 6;
    }

    .reg .u64 %loadAStride;
    .reg .u64 %loadBStride;
    {
        shl.b64 %loadAStride, %stride, 5; // 8 rows at a time
        shl.b64 %loadBStride, %stride, 7; // 32 rows at a time
    }

    // We will use pointerInA to point to a thread-specific part of ptrA,
    // which we increment as we load blocks.
    // We set loadPointerInSharedA to a pointer where we copy things into
    // when loading shared memory.
    // The other argument, %pointerInSharedA, never changes.
    .reg .u64 %pointerInA;
    .reg .u32 %loadPointerInSharedA;
    .reg .u32 %pointerInSharedA;
    {
        .reg .u64 %tmp<2>;

        // Each warp will load 4 rows of A at once.
        // It will basically scan all 8 16x8 columns.
        // tidY will offset our row by a multiple of 4.
        shl.b64 %tmp0, %stride, 8; // 4 bytes per float * 64 rows
        mul.lo.u64 %tmp0, %tmp0, %ctaY; // ctaY*(64 rows)*(4 bytes)
        add.u64 %pointerInA, %ptrA, %tmp0; // pointerInA = &ptrA[ctaY*(64 rows)]

        cvt.u64.u32 %tmp1, %tidX;
        and.b64 %tmp0, %tmp1, 7; // tidX % 8 gives our X offset;
        shl.b64 %tmp0, %tmp0, 2; // (tidX % 8) * (4 bytes)
        add.u64 %pointerInA, %pointerInA, %tmp0; // pointerInA += (tidX % 8) * (4 bytes)

        shr.b64 %tmp0, %tmp1, 3; // tidX // 8 gives our inner Y offset
        shl.b64 %tmp0, %tmp0, 2; // (tidX // 8) * (4 bytes)
        cvt.u64.u32 %tmp1, %tidY;
        shl.b64 %tmp1, %tmp1, 4; // (4 bytes) * (4 rows) * tidY for our outer Y offset
        add.u64 %tmp0, %tmp0, %tmp1;
        mul.lo.u64 %tmp0, %tmp0, %stride;
        add.u64 %pointerInA, %pointerInA, %tmp0; // pointerInA += (tidY * (4 rows) + (tidX // 8)) * (4 bytes) * (stride floats per row)

        // The first block our warp is working on is indexed by
        //     (tidY // 4) * 8
        // and the specific row in the block is given by:
        //     (tidX // 8) + (tidY % 4) * 4
        // and the column is given by (tidX % 8)
        {
            .reg .u32 %stmp<2>;
            mov.u32 %loadPointerInSharedA, sharedA;

            // Offset based on block.
            shr.b32 %stmp0, %tidY, 2;
            shl.b32 %stmp0, %stmp0, 12; // 8 * (16*8 floats)*(4 bytes)
            add.u32 %loadPointerInSharedA, %loadPointerInSharedA, %stmp0; // Add (tidY // 4) * 8 * (16 * 8 floats) * (4 bytes)

            // Small offset based on row.
            shr.b32 %stmp0, %tidX, 3;
            and.b32 %stmp1, %tidY, 3;
            shl.b32 %stmp1, %stmp1, 2;
            add.u32 %stmp0, %stmp0, %stmp1;
            shl.b32 %stmp0, %stmp0, 5; // (4 bytes) * (8 floats)
            add.u32 %loadPointerInSharedA, %loadPointerInSharedA, %stmp0; // Add 8 * ((tidX // 8) + (tidY % 4)*4) * (4 bytes) * (8 floats)

            // Offset based on tidX
            and.b32 %stmp0, %tidX, 7;
            shl.b32 %stmp0, %stmp0, 2;
            add.u32 %loadPointerInSharedA, %loadPointerInSharedA, %stmp0; // Add 4 * (tidX % 8)
        }

        // We only care about the 4 row-wise splits of A, which we determine by the higher
        // two bits of tidY.
        {
            .reg .u32 %stmp;

            and.b32 %stmp, %tidY, 12;
            shl.b32 %stmp, %stmp, 10; // (16*8 floats)*(8 matrices)*(4 bytes) / (4 from tidY and)
            mov.u32 %pointerInSharedA, sharedA;
            add.u32 %pointerInSharedA, %pointerInSharedA, %stmp;
        }
    }

    // Each warp will load two rows at a time, one column at a time, in four
    // sequential reads. There are 16 warps total, so we will load all 64 rows
    // in two stages.
    .reg .u64 %pointerInB;
    .reg .u32 %loadPointerInSharedB;
    .reg .u32 %pointerInSharedB;
    {
        .reg .u32 %stmp;
        .reg .u64 %tmp<2>;

        shl.b64 %tmp0, %ctaX, 8; // 4 bytes per float * 64 columns
        add.u64 %pointerInB, %ptrB, %tmp0;

        cvt.u64.u32 %tmp0, %tidX;
        shr.b64 %tmp0, %tmp0, 4;
        cvt.u64.u32 %tmp1, %tidY;
        shl.b64 %tmp1, %tmp1, 1; // tidY*2
        add.u64 %tmp0, %tmp0, %tmp1;
        shl.b64 %tmp0, %tmp0, 2; // multiply by 4 to turn stride into bytes
        mul.lo.u64 %tmp0, %tmp0, %stride;
        add.u64 %pointerInB, %pointerInB, %tmp0; // pointerInB += stride * (4 bytes) * ((tidX//16) + tidY*2)

        cvt.u64.u32 %tmp0, %tidX;
        and.b64 %tmp0, %tmp0, 15;
        shl.b64 %tmp0, %tmp0, 2; // 4 * (tidX % 16)
        add.u64 %pointerInB, %pointerInB, %tmp0; // pointerInB += (4 bytes) * (tidX % 16)

        // Offset of store is given by (4 bytes) * (tidX + tidY*32)
        mov.u32 %loadPointerInSharedB, sharedB;
        shl.b32 %stmp, %tidX, 2; // tidX*4 bytes
        add.u32 %loadPointerInSharedB, %loadPointerInSharedB, %stmp;
        shl.b32 %stmp, %tidY, 7; // tidY * 32 * (4 bytes)
        add.u32 %loadPointerInSharedB, %loadPointerInSharedB, %stmp;

        // pointerInSharedB depends on which output column we are doing, which is
        // indicated using the first two bits of tidY.
        mov.u32 %pointerInSharedB, sharedB;
        and.b32 %stmp, %tidY, 3;
        shl.b32 %stmp, %stmp, 12; // 8 matrices * (16 * 8) * 4 bytes
        add.u32 %pointerInSharedB, %pointerInSharedB, %stmp;
    }

    .reg .u32 %remainingIters;
    mov.u32 %remainingIters, %numBlocks;

outer_loop:
    setp.gt.u32 %p0, %remainingIters, 0;
    @!%p0 bra outer_loop_end;
    sub.u32 %remainingIters, %remainingIters, 1;


    // Load matrix A into shared memory.
    {
        .reg .f32 %ftmp<8>;

        // Load 8 columns from the matrix, separated by 32 bytes (8 floats).
        ld.global.f32 %ftmp0, [%pointerInA];
        ld.global.f32 %ftmp1, [%pointerInA+32];
        ld.global.f32 %ftmp2, [%pointerInA+64];
        ld.global.f32 %ftmp3, [%pointerInA+96];
        ld.global.f32 %ftmp4, [%pointerInA+128];
        ld.global.f32 %ftmp5, [%pointerInA+160];
        ld.global.f32 %ftmp6, [%pointerInA+192];
        ld.global.f32 %ftmp7, [%pointerInA+224];

        // Add size of one matrix each time: 16*8 * (4 bytes)
        st.shared.f32 [%loadPointerInSharedA], %ftmp0;
        st.shared.f32 [%loadPointerInSharedA+512], %ftmp1;
        st.shared.f32 [%loadPointerInSharedA+1024], %ftmp2;
        st.shared.f32 [%loadPointerInSharedA+1536], %ftmp3;
        st.shared.f32 [%loadPointerInSharedA+2048], %ftmp4;
        st.shared.f32 [%loadPointerInSharedA+2560], %ftmp5;
        st.shared.f32 [%loadPointerInSharedA+3072], %ftmp6;
        st.shared.f32 [%loadPointerInSharedA+3584], %ftmp7;

        // Advance to the right 64 floats (columns).
        add.u64 %pointerInA, %pointerInA, 256;
    }

    // Load matrix B into shared memory.
    {
        .reg .f32 %ftmp<4>;

        ld.global.f32 %ftmp0, [%pointerInB];
        ld.global.f32 %ftmp1, [%pointerInB+64]; // offset by 16 columns
        ld.global.f32 %ftmp2, [%pointerInB+128]; // offset by 16 columns
        ld.global.f32 %ftmp3, [%pointerInB+192]; // offset by 16 columns
        st.shared.f32 [%loadPointerInSharedB], %ftmp0;
        st.shared.f32 [%loadPointerInSharedB+4096], %ftmp1; // (8 matrices) * (16 * 8) * (4 bytes)
        st.shared.f32 [%loadPointerInSharedB+8192], %ftmp2; // (16 matrices) * (16 * 8) * (4 bytes)
        st.shared.f32 [%loadPointerInSharedB+12288], %ftmp3; // (24 matrices) * (16 * 8) * (4 bytes)

        // Repeat while going down rows in B.
        add.u64 %pointerInB, %pointerInB, %loadBStride;

        ld.global.f32 %ftmp0, [%pointerInB];
        ld.global.f32 %ftmp1, [%pointerInB+64]; // offset by 16 columns
        ld.global.f32 %ftmp2, [%pointerInB+128]; // offset by 16 columns
        ld.global.f32 %ftmp3, [%pointerInB+192]; // offset by 16 columns
        st.shared.f32 [%loadPointerInSharedB+2048], %ftmp0;
        st.shared.f32 [%loadPointerInSharedB+6144], %ftmp1; // 2048 + (8 matrices) * (16 * 8) * (4 bytes)
        st.shared.f32 [%loadPointerInSharedB+10240], %ftmp2; // 2048 + (16 matrices) * (16 * 8) * (4 bytes)
        st.shared.f32 [%loadPointerInSharedB+14336], %ftmp3; // 2048 + (24 matrices) * (16 * 8) * (4 bytes)

        add.u64 %pointerInB, %pointerInB, %loadBStride;
    }

    bar.sync 0;

    {
        .reg .b32 %a<4>;
        .reg .b32 %b<4>;
        wmma.load.a.sync.aligned.row.m16n16k8.shared.tf32 {%a0, %a1, %a2, %a3}, [%pointerInSharedA], 8;
        wmma.load.b.sync.aligned.row.m16n16k8.shared.tf32 {%b0, %b1, %b2, %b3}, [%pointerInSharedB], 16;
        wmma.mma.sync.aligned.row.row.m16n16k8.f32.tf32.tf32.f32 {%out0, %out1, %out2, %out3, %out4, %out5, %out6, %out7}, {%a0, %a1, %a2, %a3}, {%b0, %b1, %b2, %b3}, {%out0, %out1, %out2, %out3, %out4, %out5, %out6, %out7};

        wmma.load.a.sync.aligned.row.m16n16k8.shared.tf32 {%a0, %a1, %a2, %a3}, [%pointerInSharedA+512], 8;
        wmma.load.b.sync.aligned.row.m16n16k8.shared.tf32 {%b0, %b1, %b2, %b3}, [%pointerInSharedB+512], 16;
        wmma.mma.sync.aligned.row.row.m16n16k8.f32.tf32.tf32.f32 {%out0, %out1, %out2, %out3, %out4, %out5, %out6, %out7}, {%a0, %a1, %a2, %a3}, {%b0, %b1, %b2, %b3}, {%out0, %out1, %out2, %out3, %out4, %out5, %out6, %out7};

        wmma.load.a.sync.aligned.row.m16n16k8.shared.tf32 {%a0, %a1, %a2, %a3}, [%pointerInSharedA+1024], 8;
        wmma.load.b.sync.aligned.row.m16n16k8.shared.tf32 {%b0, %b1, %b2, %b3}, [%pointerInSharedB+1024], 16;
        wmma.mma.sync.aligned.row.row.m16n16k8.f32.tf32.tf32.f32 {%out0, %out1, %out2, %out3, %out4, %out5, %out6, %out7}, {%a0, %a1, %a2, %a3}, {%b0, %b1, %b2, %b3}, {%out0, %out1, %out2, %out3, %out4, %out5, %out6, %out7};

        wmma.load.a.sync.aligned.row.m16n16k8.shared.tf32 {%a0, %a1, %a2, %a3}, [%pointerInSharedA+1536], 8;
        wmma.load.b.sync.aligned.row.m16n16k8.shared.tf32 {%b0, %b1, %b2, %b3}, [%pointerInSharedB+1536], 16;
        wmma.mma.sync.aligned.row.row.m16n16k8.f32.tf32.tf32.f32 {%out0, %out1, %out2, %out3, %out4, %out5, %out6, %out7}, {%a0, %a1, %a2, %a3}, {%b0, %b1, %b2, %b3}, {%out0, %out1, %out2, %out3, %out4, %out5, %out6, %out7};

        wmma.load.a.sync.aligned.row.m16n16k8.shared.tf32 {%a0, %a1, %a2, %a3}, [%pointerInSharedA+2048], 8;
        wmma.load.b.sync.aligned.row.m16n16k8.shared.tf32 {%b0, %b1, %b2, %b3}, [%pointerInSharedB+2048], 16;
        wmma.mma.sync.aligned.row.row.m16n16k8.f32.tf32.tf32.f32 {%out0, %out1, %out2, %out3, %out4, %out5, %out6, %out7}, {%a0, %a1, %a2, %a3}, {%b0, %b1, %b2, %b3}, {%out0, %out1, %out2, %out3, %out4, %out5, %out6, %out7};

        wmma.load.a.sync.aligned.row.m16n16k8.shared.tf32 {%a0, %a1, %a2, %a3}, [%pointerInSharedA+2560], 8;
        wmma.load.b.sync.aligned.row.m16n16k8.shared.tf32 {%b0, %b1, %b2, %b3}, [%pointerInSharedB+2560], 16;
        wmma.mma.sync.aligned.row.row.m16n16k8.f32.tf32.tf32.f32 {%out0, %out1, %out2, %out3, %out4, %out5, %out6, %out7}, {%a0, %a1, %a2, %a3}, {%b0, %b1, %b2, %b3}, {%out0, %out1, %out2, %out3, %out4, %out5, %out6, %out7};

        wmma.load.a.sync.aligned.row.m16n16k8.shared.tf32 {%a0, %a1, %a2, %a3}, [%pointerInSharedA+3072], 8;
        wmma.load.b.sync.aligned.row.m16n16k8.shared.tf32 {%b0, %b1, %b2, %b3}, [%pointerInSharedB+3072], 16;
        wmma.mma.sync.aligned.row.row.m16n16k8.f32.tf32.tf32.f32 {%out0, %out1, %out2, %out3, %out4, %out5, %out6, %out7}, {%a0, %a1, %a2, %a3}, {%b0, %b1, %b2, %b3}, {%out0, %out1, %out2, %out3, %out4, %out5, %out6, %out7};

        wmma.load.a.sync.aligned.row.m16n16k8.shared.tf32 {%a0, %a1, %a2, %a3}, [%pointerInSharedA+3584], 8;
        wmma.load.b.sync.aligned.row.m16n16k8.shared.tf32 {%b0, %b1, %b2, %b3}, [%pointerInSharedB+3584], 16;
        wmma.mma.sync.aligned.row.row.m16n16k8.f32.tf32.tf32.f32 {%out0, %out1, %out2, %out3, %out4, %out5, %out6, %out7}, {%a0, %a1, %a2, %a3}, {%b0, %b1, %b2, %b3}, {%out0, %out1, %out2, %out3, %out4, %out5, %out6, %out7};
    }

    bar.sync 0;

    bra outer_loop;
outer_loop_end:

    {
        .reg .u64 %outColumn;
        .reg .u64 %outOffset;
        .reg .u64 %tmp;

        shl.b64 %outColumn, %ctaX, 8; // 64 floats * 4 bytes
        cvt.u64.u32 %tmp, %tidY;
        and.b64 %tmp, %tmp, 3; // Offset for output column
        shl.b64 %tmp, %tmp, 6; // 16 floats * 4 bytes
        add.u64 %outColumn, %outColumn, %tmp;

        shl.b64 %outOffset, %stride, 8; // turn into a row offset (4 bytes), times 64 rows
        mul.lo.u64 %outOffset, %outOffset, %ctaY;

        // Offset for row
        cvt.u64.u32 %tmp, %tidY;
        and.b64 %tmp, %tmp, 12; // Row offset times 4
        mul.lo.u64 %tmp, %tmp, %stride;
        shl.b64 %tmp, %tmp, 4; // for second row: 16 * stride * 4 bytes / (4 for the offset of tidY row)
        add.u64 %outOffset, %outOffset, %tmp;

        add.u64 %outOffset, %outOffset, %outColumn;
        add.u64 %ptrOut, %ptrOut, %outOffset;

        // Copy to %ptrOut.
        .reg .u32 %stride32;
        cvt.u32.u64 %stride32, %stride;
        wmma.store.d.sync.aligned.m16n16k16.global.row.f32 [%ptrOut], {%out0, %out1, %out2, %out3, %out4, %out5, %out6, %out7}, %stride32;
    }

    ret;
}

// ===== COMPILED SASS (sm_100) =====

	.target	sm_100

	.elftype	@"ET_EXEC"


//--------------------- .note.nv.tkinfo           --------------------------
	.section	.note.nv.tkinfo,"",@"SHT_NOTE"
	.sectionflags	@"SHF_NOTE_NV_TKINFO"
	.tkinfo
        /*0018*/ 	.word	0x00000002
        /*0030*/ 	.string	""
        /*0030*/ 	.string	"ptxas"
        /*0030*/ 	.string	"Cuda compilation tools, release 13.0, V13.0.88"
        /*0030*/ 	.string	"Build cuda_13.0.r13.0/compiler.36424714_0"
        /*0030*/ 	.string	"-arch sm_100 "



//--------------------- .note.nv.cuinfo           --------------------------
	.section	.note.nv.cuinfo,"",@"SHT_NOTE"
	.sectionflags	@"SHF_NOTE_NV_CUINFO"
        /*0018*/ 	.short	0x0002
        /*001a*/ 	.short	0x0050
        /*001c*/ 	.short	0x0082
	.zero		2


//--------------------- .nv.info                  --------------------------
	.section	.nv.info,"",@"SHT_CUDA_INFO"
	.align	4


	//----- nvinfo : EIATTR_REGCOUNT
	.align		4
        /*0000*/ 	.byte	0x04, 0x2f
        /*0002*/ 	.short	(.L_1 - .L_0)
	.align		4
.L_0:
        /*0004*/ 	.word	index@(wmmaMatmulV6)
        /*0008*/ 	.word	0x00000028


	//----- nvinfo : EIATTR_FRAME_SIZE
	.align		4
.L_1:
        /*000c*/ 	.byte	0x04, 0x11
        /*000e*/ 	.short	(.L_3 - .L_2)
	.align		4
.L_2:
        /*0010*/ 	.word	index@(wmmaMatmulV6)
        /*0014*/ 	.word	0x00000000


	//----- nvinfo : EIATTR_MIN_STACK_SIZE
	.align		4
.L_3:
        /*0018*/ 	.byte	0x04, 0x12
        /*001a*/ 	.short	(.L_5 - .L_4)
	.align		4
.L_4:
        /*001c*/ 	.word	index@(wmmaMatmulV6)
        /*0020*/ 	.word	0x00000000
.L_5:


//--------------------- .nv.compat                --------------------------
	.section	.nv.compat,"",@"SHT_CUDA_COMPAT_INFO"
	.align	4
        /*0000*/ 	.byte	0x02, 0x09, 0x00, 0x00, 0x02, 0x02, 0x01, 0x00, 0x02, 0x05, 0x05, 0x00, 0x03, 0x07, 0x01, 0x01
        /*0010*/ 	.byte	0x02, 0x03, 0x00, 0x00, 0x02, 0x06, 0x01, 0x00, 0x04, 0x0b, 0x08, 0x00, 0x09, 0x00, 0x00, 0x00
        /*0020*/ 	.byte	0x00, 0x00, 0x00, 0x00


//--------------------- .nv.info.wmmaMatmulV6     --------------------------
	.section	.nv.info.wmmaMatmulV6,"",@"SHT_CUDA_INFO"
	.sectionflags	@""
	.align	4


	//----- nvinfo : EIATTR_CUDA_API_VERSION
	.align		4
        /*0000*/ 	.byte	0x04, 0x37
        /*0002*/ 	.short	(.L_7 - .L_6)
.L_6:
        /*0004*/ 	.word	0x00000082


	//----- nvinfo : EIATTR_KPARAM_INFO
	.align		4
.L_7:
        /*0008*/ 	.byte	0x04, 0x17
        /*000a*/ 	.short	(.L_9 - .L_8)
.L_8:
        /*000c*/ 	.word	0x00000000
        /*0010*/ 	.short	0x0003
        /*0012*/ 	.short	0x0018
        /*0014*/ 	.byte	0x00, 0xf0, 0x11, 0x00


	//----- nvinfo : EIATTR_KPARAM_INFO
	.align		4
.L_9:
        /*0018*/ 	.byte	0x04, 0x17
        /*001a*/ 	.short	(.L_11 - .L_10)
.L_10:
        /*001c*/ 	.word	0x00000000
        /*0020*/ 	.short	0x0002
        /*0022*/ 	.short	0x0010
        /*0024*/ 	.byte	0x00, 0xf0, 0x21, 0x00


	//----- nvinfo : EIATTR_KPARAM_INFO
	.align		4
.L_11:
        /*0028*/ 	.byte	0x04, 0x17
        /*002a*/ 	.short	(.L_13 - .L_12)
.L_12:
        /*002c*/ 	.word	0x00000000
        /*0030*/ 	.short	0x0001
        /*0032*/ 	.short	0x0008
        /*0034*/ 	.byte	0x00, 0xf0, 0x21, 0x00


	//----- nvinfo : EIATTR_KPARAM_INFO
	.align		4
.L_13:
        /*0038*/ 	.byte	0x04, 0x17
        /*003a*/ 	.short	(.L_15 - .L_14)
.L_14:
        /*003c*/ 	.word	0x00000000
        /*0040*/ 	.short	0x0000
        /*0042*/ 	.short	0x0000
        /*0044*/ 	.byte	0x00, 0xf0, 0x21, 0x00


	//----- nvinfo : EIATTR_SPARSE_MMA_MASK
	.align		4
.L_15:
        /*0048*/ 	.byte	0x03, 0x50
        /*004a*/ 	.short	0x0000


	//----- nvinfo : EIATTR_WMMA_USED
	.align		4
        /*004c*/ 	.byte	0x01, 0x2b
	.zero		2


	//----- nvinfo : EIATTR_MAXREG_COUNT
	.align		4
        /*0050*/ 	.byte	0x03, 0x1b
        /*0052*/ 	.short	0x00ff


	//----- nvinfo : EIATTR_NUM_BARRIERS
	.align		4
        /*0054*/ 	.byte	0x02, 0x4c
        /*0056*/ 	.byte	0x01
	.zero		1


	//----- nvinfo : EIATTR_MERCURY_ISA_VERSION
	.align		4
        /*0058*/ 	.byte	0x03, 0x5f
        /*005a*/ 	.short	0x0101


	//----- nvinfo : EIATTR_VRC_CTA_INIT_COUNT
	.align		4
        /*005c*/ 	.byte	0x02, 0x4a
	.zero		1
	.zero		1


	//----- nvinfo : EIATTR_EXIT_INSTR_OFFSETS
	.align		4
        /*0060*/ 	.byte	0x04, 0x1c
        /*0062*/ 	.short	(.L_17 - .L_16)


	//   ....[0]....
.L_16:
        /*0064*/ 	.word	0x00001510


	//----- nvinfo : EIATTR_CBANK_PARAM_SIZE
	.align		4
.L_17:
        /*0068*/ 	.byte	0x03, 0x19
        /*006a*/ 	.short	0x001c


	//----- nvinfo : EIATTR_PARAM_CBANK
	.align		4
        /*006c*/ 	.byte	0x04, 0x0a
        /*006e*/ 	.short	(.L_19 - .L_18)
	.align		4
.L_18:
        /*0070*/ 	.word	index@(.nv.constant0.wmmaMatmulV6)
        /*0074*/ 	.short	0x0380
        /*0076*/ 	.short	0x001c


	//----- nvinfo : EIATTR_SW_WAR
	.align		4
.L_19:
        /*0078*/ 	.byte	0x04, 0x36
        /*007a*/ 	.short	(.L_21 - .L_20)
.L_20:
        /*007c*/ 	.word	0x00000008
.L_21:


//--------------------- .nv.callgraph             --------------------------
	.section	.nv.callgraph,"",@"SHT_CUDA_CALLGRAPH"
	.align	4
	.sectionentsize	8
	.align		4
        /*0000*/ 	.word	0x00000000
	.align		4
        /*0004*/ 	.word	0xffffffff
	.align		4
        /*0008*/ 	.word	0x00000000
	.align		4
        /*000c*/ 	.word	0xfffffffe
	.align		4
        /*0010*/ 	.word	0x00000000
	.align		4
        /*0014*/ 	.word	0xfffffffd
	.align		4
        /*0018*/ 	.word	0x00000000
	.align		4
        /*001c*/ 	.word	0xfffffffc


//--------------------- .text.wmmaMatmulV6        --------------------------
	.section	.text.wmmaMatmulV6,"ax",@progbits
	.align	128
        .global         wmmaMatmulV6
        .type           wmmaMatmulV6,@function
        .size           wmmaMatmulV6,(.L_x_3 - wmmaMatmulV6)
        .other          wmmaMatmulV6,@"STO_CUDA_ENTRY STV_DEFAULT"
wmmaMatmulV6:
.text.wmmaMatmulV6:
[----:B------:R-:W-:Y:S01]  /*0000*/  LDC R1, c[0x0][0x37c] ;  /* 0x0000df00ff017b82 */ /* 0x000fe20000000800 */
[----:B------:R-:W0:Y:S07]  /*0010*/  S2R R3, SR_TID.Y ;  /* 0x0000000000037919 */ /* 0x000e2e0000002200 */
[----:B------:R-:W1:Y:S01]  /*0020*/  S2UR UR7, SR_CgaCtaId ;  /* 0x00000000000779c3 */ /* 0x000e620000008800 */
[----:B------:R-:W2:Y:S01]  /*0030*/  LDCU UR14, c[0x0][0x398] ;  /* 0x00007300ff0e77ac */ /* 0x000ea20008000800 */
[----:B------:R-:W-:Y:S01]  /*0040*/  CS2R R14, SRZ ;  /* 0x00000000000e7805 */ /* 0x000fe2000001ff00 */
[----:B------:R-:W3:Y:S01]  /*0050*/  S2R R4, SR_TID.X ;  /* 0x0000000000047919 */ /* 0x000ee20000002100 */
[----:B------:R-:W-:Y:S01]  /*0060*/  UMOV UR6, 0x400 ;  /* 0x0000040000067882 */ /* 0x000fe20000000000 */
[----:B------:R-:W4:Y:S01]  /*0070*/  LDCU.64 UR4, c[0x0][0x380] ;  /* 0x00007000ff0477ac */ /* 0x000f220008000a00 */
[----:B------:R-:W5:Y:S02]  /*0080*/  S2R R0, SR_CTAID.X ;  /* 0x0000000000007919 */ /* 0x000f640000002500 */
[----:B------:R-:W5:Y:S08]  /*0090*/  LDC.64 R6, c[0x0][0x388] ;  /* 0x0000e200ff067b82 */ /* 0x000f700000000a00 */
[----:B------:R-:W4:Y:S01]  /*00a0*/  S2UR UR11, SR_CTAID.Y ;  /* 0x00000000000b79c3 */ /* 0x000f220000002600 */
[----:B--2---:R-:W-:-:S02]  /*00b0*/  USHF.L.U32 UR12, UR14, 0x6, URZ ;  /* 0x000000060e0c7899 */ /* 0x004fc400080006ff */
[----:B------:R-:W-:Y:S02]  /*00c0*/  USHF.R.U32.HI UR13, URZ, 0x1a, UR14 ;  /* 0x0000001aff0d7899 */ /* 0x000fe4000801160e */
[----:B------:R-:W-:Y:S02]  /*00d0*/  USHF.L.U32 UR8, UR12, 0x8, URZ ;  /* 0x000000080c087899 */ /* 0x000fe400080006ff */
[----:B-1----:R-:W-:Y:S02]  /*00e0*/  ULEA UR10, UR7, UR6, 0x18 ;  /* 0x00000006070a7291 */ /* 0x002fe4000f8ec0ff */
[----:B------:R-:W-:Y:S02]  /*00f0*/  USHF.L.U64.HI UR9, UR12, 0x8, UR13 ;  /* 0x000000080c097899 */ /* 0x000fe4000801020d */
[----:B------:R-:W-:Y:S01]  /*0100*/  UIADD3 UR6, UPT, UPT, UR6, 0x4000, URZ ;  /* 0x0000400006067890 */ /* 0x000fe2000fffe0ff */
[----:B0-----:R-:W-:Y:S01]  /*0110*/  IMAD.SHL.U32 R5, R3, 0x4, RZ ;  /* 0x0000000403057824 */ /* 0x001fe200078e00ff */
[----:B------:R-:W-:Y:S01]  /*0120*/  SHF.R.U32.HI R2, RZ, 0x2, R3 ;  /* 0x00000002ff027819 */ /* 0x000fe20000011603 */
[----:B------:R-:W-:Y:S01]  /*0130*/  UISETP.GT.U32.AND UP0, UPT, UR14, URZ, UPT ;  /* 0x000000ff0e00728c */ /* 0x000fe2000bf04070 */
[----:B---3--:R-:W-:Y:S01]  /*0140*/  SHF.R.U64 R8, R4, 0x4, RZ ;  /* 0x0000000404087819 */ /* 0x008fe200000012ff */
[----:B------:R-:W-:Y:S01]  /*0150*/  ULEA UR6, UR7, UR6, 0x18 ;  /* 0x0000000607067291 */ /* 0x000fe2000f8ec0ff */
[----:B------:R-:W-:-:S02]  /*0160*/  LOP3.LUT R5, R5, 0xc, RZ, 0xe2, !PT ;  /* 0x0000000c05057812 */ /* 0x000fc400078ee2ff */
[----:B------:R-:W-:Y:S01]  /*0170*/  LEA R2, R2, UR10, 0xc ;  /* 0x0000000a02027c11 */ /* 0x000fe2000f8e60ff */
[----:B----4-:R-:W-:Y:S01]  /*0180*/  UIMAD.WIDE.U32 UR4, UR11, UR8, UR4 ;  /* 0x000000080b0472a5 */ /* 0x010fe2000f8e0004 */
[----:B------:R-:W-:Y:S01]  /*0190*/  LEA.HI R5, R4, R5, RZ, 0x1d ;  /* 0x0000000504057211 */ /* 0x000fe200078fe8ff */
[----:B------:R-:W-:Y:S01]  /*01a0*/  UIMAD UR9, UR9, UR11, URZ ;  /* 0x0000000b090972a4 */ /* 0x000fe2000f8e02ff */
[----:B-----5:R-:W-:Y:S02]  /*01b0*/  LEA R6, P0, R0, R6, 0x8 ;  /* 0x0000000600067211 */ /* 0x020fe400078040ff */
[----:B------:R-:W-:Y:S01]  /*01c0*/  SHF.R.U64 R10, R4, 0x3, RZ ;  /* 0x00000003040a7819 */ /* 0x000fe200000012ff */
[----:B------:R-:W-:Y:S01]  /*01d0*/  IMAD R2, R5, 0x20, R2 ;  /* 0x0000002005027824 */ /* 0x000fe200078e0202 */
[----:B------:R-:W-:Y:S01]  /*01e0*/  LEA.HI.X R7, R0, R7, RZ, 0x8, P0 ;  /* 0x0000000700077211 */ /* 0x000fe200000f44ff */
[----:B------:R-:W-:Y:S01]  /*01f0*/  UIADD3 UR5, UPT, UPT, UR5, UR9, URZ ;  /* 0x0000000905057290 */ /* 0x000fe2000fffe0ff */
[----:B------:R-:W-:-:S02]  /*0200*/  LEA R5, P0, R3, R8, 0x1 ;  /* 0x0000000803057211 */ /* 0x000fc400078008ff */
[C---:B------:R-:W-:Y:S01]  /*0210*/  SHF.L.U64.HI R12, R10.reuse, 0x2, RZ ;  /* 0x000000020a0c7819 */ /* 0x040fe200000102ff */
[----:B------:R-:W-:Y:S01]  /*0220*/  IMAD.SHL.U32 R10, R10, 0x4, RZ ;  /* 0x000000040a0a7824 */ /* 0x000fe200078e00ff */
[----:B------:R-:W-:Y:S01]  /*0230*/  LEA.HI.X R8, R3, RZ, RZ, 0x1, P0 ;  /* 0x000000ff03087211 */ /* 0x000fe200000f0cff */
[----:B------:R-:W0:Y:S01]  /*0240*/  LDCU.64 UR8, c[0x0][0x358] ;  /* 0x00006b00ff0877ac */ /* 0x000e220008000a00 */
[----:B------:R-:W-:Y:S02]  /*0250*/  LOP3.LUT R11, R4, 0x7, RZ, 0xc0, !PT ;  /* 0x00000007040b7812 */ /* 0x000fe400078ec0ff */
[----:B------:R-:W-:Y:S02]  /*0260*/  SHF.L.U64.HI R8, R5, 0x2, R8 ;  /* 0x0000000205087819 */ /* 0x000fe40000010208 */
[----:B------:R-:W-:Y:S01]  /*0270*/  LEA R9, P0, R3, R10, 0x4 ;  /* 0x0000000a03097211 */ /* 0x000fe200078020ff */
[----:B------:R-:W-:Y:S01]  /*0280*/  IMAD R2, R11, 0x4, R2 ;  /* 0x000000040b027824 */ /* 0x000fe200078e0202 */
[----:B------:R-:W-:Y:S01]  /*0290*/  SHF.L.U32 R5, R5, 0x2, RZ ;  /* 0x0000000205057819 */ /* 0x000fe200000006ff */
[----:B------:R-:W-:Y:S01]  /*02a0*/  IMAD R10, R8, UR12, RZ ;  /* 0x0000000c080a7c24 */ /* 0x000fe2000f8e02ff */
[----:B------:R-:W-:-:S02]  /*02b0*/  LEA.HI.X R8, R3, R12, RZ, 0x4, P0 ;  /* 0x0000000c03087211 */ /* 0x000fc400000f24ff */
[----:B------:R-:W-:Y:S01]  /*02c0*/  LEA R16, P0, R11, UR4, 0x2 ;  /* 0x000000040b107c11 */ /* 0x000fe2000f8010ff */
[C---:B------:R-:W-:Y:S02]  /*02d0*/  IMAD R13, R5.reuse, UR13, R10 ;  /* 0x0000000d050d7c24 */ /* 0x040fe4000f8e020a */
[----:B------:R-:W-:Y:S01]  /*02e0*/  IMAD.WIDE.U32 R6, R5, UR12, R6 ;  /* 0x0000000c05067c25 */ /* 0x000fe2000f8e0006 */
[----:B------:R-:W-:Y:S02]  /*02f0*/  LOP3.LUT R5, R4, 0xf, RZ, 0xc0, !PT ;  /* 0x0000000f04057812 */ /* 0x000fe400078ec0ff */
[----:B------:R-:W-:Y:S01]  /*0300*/  LEA.HI.X R17, R11, UR5, RZ, 0x2, P0 ;  /* 0x000000050b117c11 */ /* 0x000fe200080f14ff */
[----:B------:R-:W-:Y:S01]  /*0310*/  IMAD R8, R8, UR12, RZ ;  /* 0x0000000c08087c24 */ /* 0x000fe2000f8e02ff */
[----:B------:R-:W-:Y:S01]  /*0320*/  LEA R18, P0, R5, R6, 0x2 ;  /* 0x0000000605127211 */ /* 0x000fe200078010ff */
[----:B------:R-:W-:Y:S01]  /*0330*/  IMAD.IADD R6, R7, 0x1, R13 ;  /* 0x0000000107067824 */ /* 0x000fe200078e020d */
[----:B------:R-:W-:Y:S01]  /*0340*/  LEA R4, R4, UR6, 0x2 ;  /* 0x0000000604047c11 */ /* 0x000fe2000f8e10ff */
[C---:B------:R-:W-:Y:S01]  /*0350*/  IMAD R31, R9.reuse, UR13, R8 ;  /* 0x0000000d091f7c24 */ /* 0x040fe2000f8e0208 */
[----:B------:R-:W-:Y:S01]  /*0360*/  CS2R R10, SRZ ;  /* 0x00000000000a7805 */ /* 0x000fe2000001ff00 */
[----:B------:R-:W-:Y:S01]  /*0370*/  IMAD.WIDE.U32 R16, R9, UR12, R16 ;  /* 0x0000000c09107c25 */ /* 0x000fe2000f8e0010 */
[----:B------:R-:W-:-:S02]  /*0380*/  LEA.HI.X R7, R5, R6, RZ, 0x2, P0 ;  /* 0x0000000605077211 */ /* 0x000fc400000f14ff */
[----:B------:R-:W-:Y:S02]  /*0390*/  CS2R R8, SRZ ;  /* 0x0000000000087805 */ /* 0x000fe4000001ff00 */
[C---:B------:R-:W-:Y:S02]  /*03a0*/  LOP3.LUT R5, R3.reuse, 0xc, RZ, 0xc0, !PT ;  /* 0x0000000c03057812 */ /* 0x040fe400078ec0ff */
[----:B------:R-:W-:Y:S02]  /*03b0*/  CS2R R12, SRZ ;  /* 0x00000000000c7805 */ /* 0x000fe4000001ff00 */
[C---:B------:R-:W-:Y:S02]  /*03c0*/  LOP3.LUT R6, R3.reuse, 0x3, RZ, 0xc0, !PT ;  /* 0x0000000303067812 */ /* 0x040fe400078ec0ff */
[----:B------:R-:W-:Y:S02]  /*03d0*/  LEA R4, R3, R4, 0x7 ;  /* 0x0000000403047211 */ /* 0x000fe400078e38ff */
[----:B------:R-:W-:-:S02]  /*03e0*/  LEA R5, R5, UR10, 0xa ;  /* 0x0000000a05057c11 */ /* 0x000fc4000f8e50ff */
[----:B------:R-:W-:Y:S01]  /*03f0*/  LEA R6, R6, UR6, 0xc ;  /* 0x0000000606067c11 */ /* 0x000fe2000f8e60ff */
[----:B0-----:R-:W-:Y:S06]  /*0400*/  BRA.U !UP0, `(.L_x_0) ;  /* 0x0000000d08b47547 */ /* 0x001fec000b800000 */
[----:B------:R-:W-:Y:S01]  /*0410*/  IMAD.IADD R31, R17, 0x1, R31 ;  /* 0x00000001111f7824 */ /* 0x000fe200078e021f */
[----:B------:R-:W0:Y:S01]  /*0420*/  LDCU UR5, c[0x0][0x398] ;  /* 0x00007300ff0577ac */ /* 0x000e220008000800 */
[----:B------:R-:W-:Y:S01]  /*0430*/  IMAD.MOV.U32 R30, RZ, RZ, R16 ;  /* 0x000000ffff1e7224 */ /* 0x000fe200078e0010 */
[----:B------:R-:W-:Y:S01]  /*0440*/  MOV R16, R18 ;  /* 0x0000001200107202 */ /* 0x000fe20000000f00 */
[----:B------:R-:W-:Y:S01]  /*0450*/  IMAD.MOV.U32 R17, RZ, RZ, R7 ;  /* 0x000000ffff117224 */ /* 0x000fe200078e0007 */
[----:B------:R-:W1:Y:S06]  /*0460*/  LDCU UR6, c[0x0][0x398] ;  /* 0x00007300ff0677ac */ /* 0x000e6c0008000800 */
.L_x_1:
[----:B-1----:R-:W-:Y:S01]  /*0470*/  USHF.L.U32 UR4, UR6, 0x6, URZ ;  /* 0x0000000606047899 */ /* 0x002fe200080006ff */
[----:B------:R-:W2:Y:S03]  /*0480*/  LDG.E R36, desc[UR8][R30.64] ;  /* 0x000000081e247981 */ /* 0x000ea6000c1e1900 */
[----:B------:R-:W-:Y:S01]  /*0490*/  USHF.L.U32 UR7, UR4, 0x7, URZ ;  /* 0x0000000704077899 */ /* 0x000fe200080006ff */
[----:B------:R-:W3:Y:S01]  /*04a0*/  LDG.E R26, desc[UR8][R30.64+0x20] ;  /* 0x000020081e1a7981 */ /* 0x000ee2000c1e1900 */
[----:B------:R-:W-:-:S03]  /*04b0*/  USHF.L.U64.HI UR4, UR4, 0x7, UR13 ;  /* 0x0000000704047899 */ /* 0x000fc6000801020d */
[----:B------:R-:W4:Y:S01]  /*04c0*/  LDG.E R3, desc[UR8][R30.64+0x40] ;  /* 0x000040081e037981 */ /* 0x000f22000c1e1900 */
[----:B------:R-:W-:-:S03]  /*04d0*/  IADD3 R32, P0, PT, R16, UR7, RZ ;  /* 0x0000000710207c10 */ /* 0x000fc6000ff1e0ff */
[----:B------:R-:W5:Y:S01]  /*04e0*/  LDG.E R37, desc[UR8][R30.64+0x60] ;  /* 0x000060081e257981 */ /* 0x000f62000c1e1900 */
[----:B------:R-:W-:-:S03]  /*04f0*/  IADD3.X R33, PT, PT, R17, UR4, RZ, P0, !PT ;  /* 0x0000000411217c10 */ /* 0x000fc600087fe4ff */
[----:B------:R-:W5:Y:S04]  /*0500*/  LDG.E R35, desc[UR8][R30.64+0x80] ;  /* 0x000080081e237981 */ /* 0x000f68000c1e1900 */
        /* <DEDUP_REMOVED lines=10> */
[----:B------:R-:W5:Y:S01]  /*05b0*/  LDG.E R18, desc[UR8][R32.64+0xc0] ;  /* 0x0000c00820127981 */ /* 0x000f62000c1e1900 */
[----:B------:R-:W1:Y:S02]  /*05c0*/  S2R R28, SR_LANEID ;  /* 0x00000000001c7919 */ /* 0x000e640000000000 */
[----:B-1----:R-:W-:Y:S01]  /*05d0*/  SHF.R.U32.HI R25, RZ, 0x2, R28 ;  /* 0x00000002ff197819 */ /* 0x002fe2000001161c */
[----:B--2---:R1:W-:Y:S04]  /*05e0*/  STS [R2], R36 ;  /* 0x0000002402007388 */ /* 0x0043e80000000800 */
[----:B---3--:R2:W-:Y:S04]  /*05f0*/  STS [R2+0x200], R26 ;  /* 0x0002001a02007388 */ /* 0x0085e80000000800 */
[----:B----4-:R-:W-:Y:S04]  /*0600*/  STS [R2+0x400], R3 ;  /* 0x0004000302007388 */ /* 0x010fe80000000800 */
[----:B-----5:R-:W-:Y:S04]  /*0610*/  STS [R2+0x600], R37 ;  /* 0x0006002502007388 */ /* 0x020fe80000000800 */
[----:B------:R-:W-:Y:S04]  /*0620*/  STS [R2+0x800], R35 ;  /* 0x0008002302007388 */ /* 0x000fe80000000800 */
[----:B------:R-:W-:Y:S04]  /*0630*/  STS [R2+0xa00], R29 ;  /* 0x000a001d02007388 */ /* 0x000fe80000000800 */
[----:B------:R3:W-:Y:S04]  /*0640*/  STS [R2+0xc00], R23 ;  /* 0x000c001702007388 */ /* 0x0007e80000000800 */
[----:B------:R-:W-:Y:S04]  /*0650*/  STS [R2+0xe00], R27 ;  /* 0x000e001b02007388 */ /* 0x000fe80000000800 */
[----:B------:R4:W-:Y:S04]  /*0660*/  STS [R4], R21 ;  /* 0x0000001504007388 */ /* 0x0009e80000000800 */
[----:B------:R-:W-:Y:S04]  /*0670*/  STS [R4+0x1000], R19 ;  /* 0x0010001304007388 */ /* 0x000fe80000000800 */
[----:B------:R-:W-:Y:S04]  /*0680*/  STS [R4+0x2000], R7 ;  /* 0x0020000704007388 */ /* 0x000fe80000000800 */
[----:B------:R-:W-:Y:S04]  /*0690*/  STS [R4+0x3000], R34 ;  /* 0x0030002204007388 */ /* 0x000fe80000000800 */
[----:B------:R5:W-:Y:S04]  /*06a0*/  STS [R4+0x800], R24 ;  /* 0x0008001804007388 */ /* 0x000be80000000800 */
[----:B------:R0:W-:Y:S04]  /*06b0*/  STS [R4+0x1800], R22 ;  /* 0x0018001604007388 */ /* 0x0001e80000000800 */
[----:B------:R-:W-:Y:S04]  /*06c0*/  STS [R4+0x2800], R20 ;  /* 0x0028001404007388 */ /* 0x000fe80000000800 */
[----:B------:R0:W-:Y:S01]  /*06d0*/  STS [R4+0x3800], R18 ;  /* 0x0038001204007388 */ /* 0x0001e20000000800 */
[----:B-1----:R-:W-:-:S05]  /*06e0*/  LOP3.LUT R36, R28, 0x3, RZ, 0xc0, !PT ;  /* 0x000000031c247812 */ /* 0x002fca00078ec0ff */
[----:B------:R-:W-:Y:S01]  /*06f0*/  IMAD R28, R25, 0x8, R36 ;  /* 0x00000008191c7824 */ /* 0x000fe200078e0224 */
[----:B------:R-:W-:-:S03]  /*0700*/  LEA R25, R36, R25, 0x4 ;  /* 0x0000001924197211 */ /* 0x000fc600078e20ff */
[C---:B--2---:R-:W-:Y:S02]  /*0710*/  VIADD R26, R28.reuse, 0x40 ;  /* 0x000000401c1a7836 */ /* 0x044fe40000000000 */
[----:B---3--:R-:W-:Y:S02]  /*0720*/  VIADD R23, R25, 0x8 ;  /* 0x0000000819177836 */ /* 0x008fe40000000000 */
[--C-:B------:R-:W-:Y:S01]  /*0730*/  IMAD R16, R28, 0x4, R5.reuse ;  /* 0x000000041c107824 */ /* 0x100fe200078e0205 */
[----:B------:R-:W-:Y:S01]  /*0740*/  BAR.SYNC.DEFER_BLOCKING 0x0 ;  /* 0x0000000000007b1d */ /* 0x000fe20000010000 */
[----:B------:R-:W-:Y:S01]  /*0750*/  IMAD R17, R26, 0x4, R5 ;  /* 0x000000041a117824 */ /* 0x000fe200078e0205 */
[-C--:B----4-:R-:W-:Y:S02]  /*0760*/  LEA R21, R23, R6.reuse, 0x2 ;  /* 0x0000000617157211 */ /* 0x090fe400078e10ff */
[C---:B------:R-:W-:Y:S01]  /*0770*/  LEA R27, R25.reuse, R6, 0x2 ;  /* 0x00000006191b7211 */ /* 0x040fe200078e10ff */
[C---:B-----5:R-:W-:Y:S01]  /*0780*/  VIADD R24, R28.reuse, 0x4 ;  /* 0x000000041c187836 */ /* 0x060fe20000000000 */
[----:B0-----:R-:W-:Y:S01]  /*0790*/  IADD3 R22, PT, PT, R28, 0x44, RZ ;  /* 0x000000441c167810 */ /* 0x001fe20007ffe0ff */
[C---:B------:R-:W-:Y:S01]  /*07a0*/  VIADD R7, R25.reuse, 0x40 ;  /* 0x0000004019077836 */ /* 0x040fe20000000000 */
[----:B------:R-:W-:Y:S04]  /*07b0*/  LDS R16, [R16] ;  /* 0x0000000010107984 */ /* 0x000fe80000000800 */
[----:B------:R-:W-:Y:S04]  /*07c0*/  LDS R17, [R17] ;  /* 0x0000000011117984 */ /* 0x000fe80000000800 */
[----:B------:R-:W0:Y:S04]  /*07d0*/  LDS R20, [R21] ;  /* 0x0000000015147984 */ /* 0x000e280000000800 */
[----:B------:R-:W1:Y:S01]  /*07e0*/  LDS R27, [R27] ;  /* 0x000000001b1b7984 */ /* 0x000e620000000800 */
[----:B------:R-:W-:Y:S01]  /*07f0*/  VIADD R3, R25, 0x48 ;  /* 0x0000004819037836 */ /* 0x000fe20000000000 */
[----:B------:R-:W-:Y:S01]  /*0800*/  LEA R18, R24, R5, 0x2 ;  /* 0x0000000518127211 */ /* 0x000fe200078e10ff */
[----:B------:R-:W-:-:S02]  /*0810*/  IMAD R29, R7, 0x4, R6 ;  /* 0x00000004071d7824 */ /* 0x000fc400078e0206 */
[----:B------:R-:W-:Y:S02]  /*0820*/  IMAD R19, R22, 0x4, R5 ;  /* 0x0000000416137824 */ /* 0x000fe400078e0205 */
[----:B------:R-:W-:Y:S01]  /*0830*/  IMAD R34, R3, 0x4, R6 ;  /* 0x0000000403227824 */ /* 0x000fe200078e0206 */
[----:B------:R-:W-:Y:S04]  /*0840*/  LDS R18, [R18] ;  /* 0x0000000012127984 */ /* 0x000fe80000000800 */
[----:B------:R-:W-:Y:S04]  /*0850*/  LDS R29, [R29] ;  /* 0x000000001d1d7984 */ /* 0x000fe80000000800 */
[----:B------:R-:W-:Y:S04]  /*0860*/  LDS R19, [R19] ;  /* 0x0000000013137984 */ /* 0x000fe80000000800 */
[----:B------:R-:W2:Y:S01]  /*0870*/  LDS R21, [R34] ;  /* 0x0000000022157984 */ /* 0x000ea20000000800 */
[----:B------:R-:W-:Y:S01]  /*0880*/  VIADD R35, R5, 0x200 ;  /* 0x0000020005237836 */ /* 0x000fe20000000000 */
[----:B0-----:R-:W-:Y:S01]  /*0890*/  HMMA.1684.F32.TF32 R12, R16, R20, R12 ;  /* 0x00000014100c723c */ /* 0x001fe2000008500c */
[----:B------:R-:W-:-:S07]  /*08a0*/  IADD3 R20, PT, PT, R6, 0x200, RZ ;  /* 0x0000020006147810 */ /* 0x000fce0007ffe0ff */
[----:B-1----:R-:W-:Y:S01]  /*08b0*/  HMMA.1684.F32.TF32 R8, R16, R27, R8 ;  /* 0x0000001b1008723c */ /* 0x002fe20000085008 */
[----:B------:R-:W-:Y:S01]  /*08c0*/  IMAD R27, R25, 0x4, R20 ;  /* 0x00000004191b7824 */ /* 0x000fe200078e0214 */
[----:B------:R-:W-:Y:S01]  /*08d0*/  LEA R16, R28, R35, 0x2 ;  /* 0x000000231c107211 */ /* 0x000fe200078e10ff */
[----:B------:R-:W-:-:S04]  /*08e0*/  IMAD R17, R26, 0x4, R35 ;  /* 0x000000041a117824 */ /* 0x000fc800078e0223 */
[----:B------:R-:W-:Y:S04]  /*08f0*/  LDS R27, [R27] ;  /* 0x000000001b1b7984 */ /* 0x000fe80000000800 */
[----:B------:R-:W-:Y:S04]  /*0900*/  LDS R16, [R16] ;  /* 0x0000000010107984 */ /* 0x000fe80000000800 */
[----:B------:R-:W0:Y:S01]  /*0910*/  LDS R17, [R17] ;  /* 0x0000000011117984 */ /* 0x000e220000000800 */
[----:B--2---:R-:W-:Y:S01]  /*0920*/  HMMA.1684.F32.TF32 R12, R18, R21, R12 ;  /* 0x00000015120c723c */ /* 0x004fe2000008500c */
[----:B------:R-:W-:-:S06]  /*0930*/  LEA R21, R7, R20, 0x2 ;  /* 0x0000001407157211 */ /* 0x000fcc00078e10ff */
[----:B------:R-:W-:Y:S01]  /*0940*/  LDS R21, [R21] ;  /* 0x0000000015157984 */ /* 0x000fe20000000800 */
[----:B------:R-:W-:Y:S01]  /*0950*/  HMMA.1684.F32.TF32 R8, R18, R29, R8 ;  /* 0x0000001d1208723c */ /* 0x000fe20000085008 */
[----:B------:R-:W-:Y:S02]  /*0960*/  IMAD R29, R23, 0x4, R20 ;  /* 0x00000004171d7824 */ /* 0x000fe400078e0214 */
[--C-:B------:R-:W-:Y:S02]  /*0970*/  IMAD R18, R24, 0x4, R35.reuse ;  /* 0x0000000418127824 */ /* 0x100fe400078e0223 */
[----:B------:R-:W-:Y:S02]  /*0980*/  IMAD R19, R22, 0x4, R35 ;  /* 0x0000000416137824 */ /* 0x000fe400078e0223 */
[----:B------:R-:W1:Y:S04]  /*0990*/  LDS R29, [R29] ;  /* 0x000000001d1d7984 */ /* 0x000e680000000800 */
[----:B------:R-:W-:Y:S04]  /*09a0*/  LDS R18, [R18] ;  /* 0x0000000012127984 */ /* 0x000fe80000000800 */
[----:B------:R-:W2:Y:S01]  /*09b0*/  LDS R19, [R19] ;  /* 0x0000000013137984 */ /* 0x000ea20000000800 */
[----:B------:R-:W-:-:S06]  /*09c0*/  LEA R20, R3, R20, 0x2 ;  /* 0x0000001403147211 */ /* 0x000fcc00078e10ff */
[----:B------:R-:W3:Y:S01]  /*09d0*/  LDS R20, [R20] ;  /* 0x0000000014147984 */ /* 0x000ee20000000800 */
[----:B0-----:R-:W-:Y:S01]  /*09e0*/  HMMA.1684.F32.TF32 R8, R16, R27, R8 ;  /* 0x0000001b1008723c */ /* 0x001fe20000085008 */
[----:B------:R-:W-:Y:S02]  /*09f0*/  VIADD R34, R6, 0x400 ;  /* 0x0000040006227836 */ /* 0x000fe40000000000 */
[----:B------:R-:W-:-:S05]  /*0a00*/  VIADD R27, R5, 0x400 ;  /* 0x00000400051b7836 */ /* 0x000fca0000000000 */
[----:B-1----:R-:W-:Y:S01]  /*0a10*/  HMMA.1684.F32.TF32 R12, R16, R29, R12 ;  /* 0x0000001d100c723c */ /* 0x002fe2000008500c */
[----:B------:R-:W-:Y:S01]  /*0a20*/  LEA R29, R25, R34, 0x2 ;  /* 0x00000022191d7211 */ /* 0x000fe200078e10ff */
[--C-:B------:R-:W-:Y:S02]  /*0a30*/  IMAD R16, R28, 0x4, R27.reuse ;  /* 0x000000041c107824 */ /* 0x100fe400078e021b */
[----:B------:R-:W-:-:S03]  /*0a40*/  IMAD R17, R26, 0x4, R27 ;  /* 0x000000041a117824 */ /* 0x000fc600078e021b */
[----:B------:R-:W-:Y:S05]  /*0a50*/  LDS R29, [R29] ;  /* 0x000000001d1d7984 */ /* 0x000fea0000000800 */
[C---:B--2---:R-:W-:Y:S01]  /*0a60*/  HMMA.1684.F32.TF32 R8, R18.reuse, R21, R8 ;  /* 0x000000151208723c */ /* 0x044fe20000085008 */
[----:B------:R-:W-:Y:S01]  /*0a70*/  LEA R21, R23, R34, 0x2 ;  /* 0x0000002217157211 */ /* 0x000fe200078e10ff */
[----:B------:R-:W-:Y:S04]  /*0a80*/  LDS R16, [R16] ;  /* 0x0000000010107984 */ /* 0x000fe80000000800 */
[----:B------:R-:W0:Y:S04]  /*0a90*/  LDS R17, [R17] ;  /* 0x0000000011117984 */ /* 0x000e280000000800 */
[----:B------:R-:W1:Y:S01]  /*0aa0*/  LDS R21, [R21] ;  /* 0x0000000015157984 */ /* 0x000e620000000800 */
[----:B---3--:R-:W-:Y:S01]  /*0ab0*/  HMMA.1684.F32.TF32 R12, R18, R20, R12 ;  /* 0x00000014120c723c */ /* 0x008fe2000008500c */
[----:B------:R-:W-:Y:S01]  /*0ac0*/  IMAD R18, R24, 0x4, R27 ;  /* 0x0000000418127824 */ /* 0x000fe200078e021b */
[----:B------:R-:W-:Y:S01]  /*0ad0*/  LEA R19, R22, R27, 0x2 ;  /* 0x0000001b16137211 */ /* 0x000fe200078e10ff */
[----:B------:R-:W-:-:S02]  /*0ae0*/  IMAD R20, R3, 0x4, R34 ;  /* 0x0000000403147824 */ /* 0x000fc400078e0222 */
[----:B------:R-:W-:Y:S02]  /*0af0*/  IMAD R35, R7, 0x4, R34 ;  /* 0x0000000407237824 */ /* 0x000fe400078e0222 */
[----:B------:R-:W-:Y:S04]  /*0b00*/  LDS R18, [R18] ;  /* 0x0000000012127984 */ /* 0x000fe80000000800 */
[----:B------:R2:W-:Y:S04]  /*0b10*/  LDS R27, [R35] ;  /* 0x00000000231b7984 */ /* 0x0005e80000000800 */
[----:B------:R-:W3:Y:S04]  /*0b20*/  LDS R19, [R19] ;  /* 0x0000000013137984 */ /* 0x000ee80000000800 */
[----:B------:R-:W4:Y:S01]  /*0b30*/  LDS R20, [R20] ;  /* 0x0000000014147984 */ /* 0x000f220000000800 */
[----:B------:R-:W-:Y:S01]  /*0b40*/  VIADD R34, R6, 0x600 ;  /* 0x0000060006227836 */ /* 0x000fe20000000000 */
[----:B0-----:R-:W-:Y:S01]  /*0b50*/  HMMA.1684.F32.TF32 R8, R16, R29, R8 ;  /* 0x0000001d1008723c */ /* 0x001fe20000085008 */
[----:B------:R-:W-:-:S07]  /*0b60*/  IADD3 R29, PT, PT, R5, 0x600, RZ ;  /* 0x00000600051d7810 */ /* 0x000fce0007ffe0ff */
[----:B-1----:R-:W-:Y:S01]  /*0b70*/  HMMA.1684.F32.TF32 R12, R16, R21, R12 ;  /* 0x00000015100c723c */ /* 0x002fe2000008500c */
[--C-:B------:R-:W-:Y:S01]  /*0b80*/  IMAD R21, R25, 0x4, R34.reuse ;  /* 0x0000000419157824 */ /* 0x100fe200078e0222 */
[-C--:B------:R-:W-:Y:S01]  /*0b90*/  LEA R17, R26, R29.reuse, 0x2 ;  /* 0x0000001d1a117211 */ /* 0x080fe200078e10ff */
[--C-:B------:R-:W-:Y:S02]  /*0ba0*/  IMAD R16, R28, 0x4, R29.reuse ;  /* 0x000000041c107824 */ /* 0x100fe400078e021d */
[----:B--2---:R-:W-:Y:S02]  /*0bb0*/  IMAD R35, R23, 0x4, R34 ;  /* 0x0000000417237824 */ /* 0x004fe400078e0222 */
[----:B------:R-:W-:Y:S04]  /*0bc0*/  LDS R21, [R21] ;  /* 0x0000000015157984 */ /* 0x000fe80000000800 */
[----:B------:R-:W-:Y:S04]  /*0bd0*/  LDS R16, [R16] ;  /* 0x0000000010107984 */ /* 0x000fe80000000800 */
[----:B------:R-:W0:Y:S01]  /*0be0*/  LDS R17, [R17] ;  /* 0x0000000011117984 */ /* 0x000e220000000800 */
[C---:B---3--:R-:W-:Y:S08]  /*0bf0*/  HMMA.1684.F32.TF32 R8, R18.reuse, R27, R8 ;  /* 0x0000001b1208723c */ /* 0x048ff00000085008 */
[----:B----4-:R-:W-:Y:S01]  /*0c00*/  HMMA.1684.F32.TF32 R12, R18, R20, R12 ;  /* 0x00000014120c723c */ /* 0x010fe2000008500c */
[----:B------:R-:W-:Y:S01]  /*0c10*/  LEA R18, R24, R29, 0x2 ;  /* 0x0000001d18127211 */ /* 0x000fe200078e10ff */
[----:B------:R-:W-:-:S02]  /*0c20*/  IMAD R19, R22, 0x4, R29 ;  /* 0x0000000416137824 */ /* 0x000fc400078e021d */
[----:B------:R-:W1:Y:S01]  /*0c30*/  LDS R29, [R35] ;  /* 0x00000000231d7984 */ /* 0x000e620000000800 */
[--C-:B------:R-:W-:Y:S02]  /*0c40*/  IMAD R20, R7, 0x4, R34.reuse ;  /* 0x0000000407147824 */ /* 0x100fe400078e0222 */
[----:B------:R-:W-:Y:S01]  /*0c50*/  IMAD R27, R3, 0x4, R34 ;  /* 0x00000004031b7824 */ /* 0x000fe200078e0222 */
[----:B------:R-:W-:Y:S04]  /*0c60*/  LDS R18, [R18] ;  /* 0x0000000012127984 */ /* 0x000fe80000000800 */
[----:B------:R-:W-:Y:S04]  /*0c70*/  LDS R20, [R20] ;  /* 0x0000000014147984 */ /* 0x000fe80000000800 */
[----:B------:R-:W2:Y:S04]  /*0c80*/  LDS R19, [R19] ;  /* 0x0000000013137984 */ /* 0x000ea80000000800 */
[----:B------:R-:W3:Y:S01]  /*0c90*/  LDS R27, [R27] ;  /* 0x000000001b1b7984 */ /* 0x000ee20000000800 */
[----:B0-----:R-:W-:Y:S01]  /*0ca0*/  HMMA.1684.F32.TF32 R8, R16, R21, R8 ;  /* 0x000000151008723c */ /* 0x001fe20000085008 */
[----:B------:R-:W-:-:S07]  /*0cb0*/  IADD3 R34, PT, PT, R6, 0x800, RZ ;  /* 0x0000080006227810 */ /* 0x000fce0007ffe0ff */
[----:B-1----:R-:W-:Y:S01]  /*0cc0*/  HMMA.1684.F32.TF32 R12, R16, R29, R12 ;  /* 0x0000001d100c723c */ /* 0x002fe2000008500c */
[----:B------:R-:W-:Y:S02]  /*0cd0*/  VIADD R17, R5, 0x800 ;  /* 0x0000080005117836 */ /* 0x000fe40000000000 */
[--C-:B------:R-:W-:Y:S02]  /*0ce0*/  IMAD R35, R23, 0x4, R34.reuse ;  /* 0x0000000417237824 */ /* 0x100fe400078e0222 */
[----:B------:R-:W-:Y:S02]  /*0cf0*/  IMAD R21, R26, 0x4, R17 ;  /* 0x000000041a157824 */ /* 0x000fe400078e0211 */
[----:B------:R-:W-:-:S04]  /*0d00*/  IMAD R29, R25, 0x4, R34 ;  /* 0x00000004191d7824 */ /* 0x000fc800078e0222 */
[----:B------:R-:W-:Y:S01]  /*0d10*/  LDS R21, [R21] ;  /* 0x0000000015157984 */ /* 0x000fe20000000800 */
[C---:B--2---:R-:W-:Y:S01]  /*0d20*/  HMMA.1684.F32.TF32 R8, R18.reuse, R20, R8 ;  /* 0x000000141208723c */ /* 0x044fe20000085008 */
[----:B------:R-:W-:Y:S02]  /*0d30*/  LEA R20, R28, R17, 0x2 ;  /* 0x000000111c147211 */ /* 0x000fe400078e10ff */
[----:B------:R-:W-:Y:S04]  /*0d40*/  LDS R29, [R29] ;  /* 0x000000001d1d7984 */ /* 0x000fe80000000800 */
[----:B------:R-:W0:Y:S01]  /*0d50*/  LDS R20, [R20] ;  /* 0x0000000014147984 */ /* 0x000e220000000800 */
[----:B---3--:R-:W-:Y:S03]  /*0d60*/  HMMA.1684.F32.TF32 R12, R18, R27, R12 ;  /* 0x0000001b120c723c */ /* 0x008fe6000008500c */
[----:B------:R1:W2:Y:S01]  /*0d70*/  LDS R19, [R35] ;  /* 0x0000000023137984 */ /* 0x0002a20000000800 */
[--C-:B------:R-:W-:Y:S01]  /*0d80*/  IMAD R16, R24, 0x4, R17.reuse ;  /* 0x0000000418107824 */ /* 0x100fe200078e0211 */
[-C--:B------:R-:W-:Y:S01]  /*0d90*/  LEA R27, R7, R34.reuse, 0x2 ;  /* 0x00000022071b7211 */ /* 0x080fe200078e10ff */
[----:B------:R-:W-:Y:S01]  /*0da0*/  IMAD R17, R22, 0x4, R17 ;  /* 0x0000000416117824 */ /* 0x000fe200078e0211 */
[----:B------:R-:W-:-:S03]  /*0db0*/  LEA R18, R3, R34, 0x2 ;  /* 0x0000002203127211 */ /* 0x000fc600078e10ff */
[----:B------:R-:W-:Y:S04]  /*0dc0*/  LDS R16, [R16] ;  /* 0x0000000010107984 */ /* 0x000fe80000000800 */
[----:B------:R-:W-:Y:S04]  /*0dd0*/  LDS R27, [R27] ;  /* 0x000000001b1b7984 */ /* 0x000fe80000000800 */
[----:B------:R-:W3:Y:S04]  /*0de0*/  LDS R17, [R17] ;  /* 0x0000000011117984 */ /* 0x000ee80000000800 */
[----:B------:R-:W4:Y:S01]  /*0df0*/  LDS R18, [R18] ;  /* 0x0000000012127984 */ /* 0x000f220000000800 */
[----:B------:R-:W-:-:S05]  /*0e00*/  VIADD R34, R6, 0xa00 ;  /* 0x00000a0006227836 */ /* 0x000fca0000000000 */
[----:B-1----:R-:W-:-:S06]  /*0e10*/  LEA R35, R25, R34, 0x2 ;  /* 0x0000002219237211 */ /* 0x002fcc00078e10ff */
[----:B------:R-:W-:Y:S01]  /*0e20*/  LDS R35, [R35] ;  /* 0x0000000023237984 */ /* 0x000fe20000000800 */
[----:B0-----:R-:W-:Y:S01]  /*0e30*/  HMMA.1684.F32.TF32 R8, R20, R29, R8 ;  /* 0x0000001d1408723c */ /* 0x001fe20000085008 */
[----:B------:R-:W-:-:S06]  /*0e40*/  LEA R29, R23, R34, 0x2 ;  /* 0x00000022171d7211 */ /* 0x000fcc00078e10ff */
[----:B------:R-:W-:Y:S01]  /*0e50*/  LDS R29, [R29] ;  /* 0x000000001d1d7984 */ /* 0x000fe20000000800 */
[----:B--2---:R-:W-:Y:S01]  /*0e60*/  HMMA.1684.F32.TF32 R12, R20, R19, R12 ;  /* 0x00000013140c723c */ /* 0x004fe2000008500c */
[----:B------:R-:W-:-:S04]  /*0e70*/  VIADD R19, R5, 0xa00 ;  /* 0x00000a0005137836 */ /* 0x000fc80000000000 */
[--C-:B------:R-:W-:Y:S02]  /*0e80*/  IMAD R20, R28, 0x4, R19.reuse ;  /* 0x000000041c147824 */ /* 0x100fe400078e0213 */
[----:B------:R-:W-:-:S04]  /*0e90*/  IMAD R21, R26, 0x4, R19 ;  /* 0x000000041a157824 */ /* 0x000fc800078e0213 */
[----:B------:R-:W-:Y:S04]  /*0ea0*/  LDS R20, [R20] ;  /* 0x0000000014147984 */ /* 0x000fe80000000800 */
[----:B------:R-:W0:Y:S01]  /*0eb0*/  LDS R21, [R21] ;  /* 0x0000000015157984 */ /* 0x000e220000000800 */
[----:B---3--:R-:W-:Y:S01]  /*0ec0*/  HMMA.1684.F32.TF32 R8, R16, R27, R8 ;  /* 0x0000001b1008723c */ /* 0x008fe20000085008 */
[----:B------:R-:W-:-:S06]  /*0ed0*/  IMAD R27, R7, 0x4, R34 ;  /* 0x00000004071b7824 */ /* 0x000fcc00078e0222 */
[----:B------:R-:W-:Y:S01]  /*0ee0*/  LDS R27, [R27] ;  /* 0x000000001b1b7984 */ /* 0x000fe20000000800 */
[----:B----4-:R-:W-:Y:S01]  /*0ef0*/  HMMA.1684.F32.TF32 R12, R16, R18, R12 ;  /* 0x00000012100c723c */ /* 0x010fe2000008500c */
[----:B------:R-:W-:Y:S01]  /*0f00*/  IMAD R18, R24, 0x4, R19 ;  /* 0x0000000418127824 */ /* 0x000fe200078e0213 */
[----:B------:R-:W-:-:S05]  /*0f10*/  LEA R19, R22, R19, 0x2 ;  /* 0x0000001316137211 */ /* 0x000fca00078e10ff */
[----:B------:R-:W-:Y:S04]  /*0f20*/  LDS R18, [R18] ;  /* 0x0000000012127984 */ /* 0x000fe80000000800 */
[----:B------:R-:W1:Y:S01]  /*0f30*/  LDS R19, [R19] ;  /* 0x0000000013137984 */ /* 0x000e620000000800 */
[----:B------:R-:W-:Y:S01]  /*0f40*/  LEA R34, R3, R34, 0x2 ;  /* 0x0000002203227211 */ /* 0x000fe200078e10ff */
[----:B------:R-:W-:-:S05]  /*0f50*/  VIADD R36, R6, 0xc00 ;  /* 0x00000c0006247836 */ /* 0x000fca0000000000 */
[----:B------:R-:W2:Y:S01]  /*0f60*/  LDS R34, [R34] ;  /* 0x0000000022227984 */ /* 0x000ea20000000800 */
[----:B0-----:R-:W-:Y:S01]  /*0f70*/  HMMA.1684.F32.TF32 R8, R20, R35, R8 ;  /* 0x000000231408723c */ /* 0x001fe20000085008 */
[----:B------:R-:W-:-:S07]  /*0f80*/  IMAD R35, R25, 0x4, R36 ;  /* 0x0000000419237824 */ /* 0x000fce00078e0224 */
[----:B------:R-:W-:Y:S01]  /*0f90*/  HMMA.1684.F32.TF32 R12, R20, R29, R12 ;  /* 0x0000001d140c723c */ /* 0x000fe2000008500c */
[----:B------:R-:W-:Y:S01]  /*0fa0*/  VIADD R21, R5, 0xc00 ;  /* 0x00000c0005157836 */ /* 0x000fe20000000000 */
[----:B------:R-:W-:Y:S03]  /*0fb0*/  LDS R20, [R35] ;  /* 0x0000000023147984 */ /* 0x000fe60000000800 */
[----:B------:R-:W-:Y:S01]  /*0fc0*/  IMAD R16, R28, 0x4, R21 ;  /* 0x000000041c107824 */ /* 0x000fe200078e0215 */
[----:B------:R-:W-:-:S05]  /*0fd0*/  LEA R17, R26, R21, 0x2 ;  /* 0x000000151a117211 */ /* 0x000fca00078e10ff */
[----:B------:R-:W-:Y:S04]  /*0fe0*/  LDS R16, [R16] ;  /* 0x0000000010107984 */ /* 0x000fe80000000800 */
[----:B------:R-:W0:Y:S01]  /*0ff0*/  LDS R17, [R17] ;  /* 0x0000000011117984 */ /* 0x000e220000000800 */
[--C-:B------:R-:W-:Y:S01]  /*1000*/  IMAD R29, R23, 0x4, R36.reuse ;  /* 0x00000004171d7824 */ /* 0x100fe200078e0224 */
[C---:B-1----:R-:W-:Y:S05]  /*1010*/  HMMA.1684.F32.TF32 R8, R18.reuse, R27, R8 ;  /* 0x0000001b1208723c */ /* 0x042fea0000085008 */
[----:B------:R-:W1:Y:S03]  /*1020*/  LDS R29, [R29] ;  /* 0x000000001d1d7984 */ /* 0x000e660000000800 */
[----:B--2---:R-:W-:Y:S01]  /*1030*/  HMMA.1684.F32.TF32 R12, R18, R34, R12 ;  /* 0x00000022120c723c */ /* 0x004fe2000008500c */
[----:B------:R-:W-:-:S02]  /*1040*/  IMAD R27, R3, 0x4, R36 ;  /* 0x00000004031b7824 */ /* 0x000fc400078e0224 */
[----:B------:R-:W-:-:S04]  /*1050*/  IMAD R18, R7, 0x4, R36 ;  /* 0x0000000407127824 */ /* 0x000fc800078e0224 */
[----:B------:R-:W-:Y:S04]  /*1060*/  LDS R27, [R27] ;  /* 0x000000001b1b7984 */ /* 0x000fe80000000800 */
[----:B------:R-:W-:Y:S01]  /*1070*/  LDS R34, [R18] ;  /* 0x0000000012227984 */ /* 0x000fe20000000800 */
[----:B0-----:R-:W-:Y:S01]  /*1080*/  HMMA.1684.F32.TF32 R8, R16, R20, R8 ;  /* 0x000000141008723c */ /* 0x001fe20000085008 */
[----:B------:R-:W-:Y:S01]  /*1090*/  LEA R20, R24, R21, 0x2 ;  /* 0x0000001518147211 */ /* 0x000fe200078e10ff */
[----:B------:R-:W-:-:S05]  /*10a0*/  IMAD R21, R22, 0x4, R21 ;  /* 0x0000000416157824 */ /* 0x000fca00078e0215 */
[----:B------:R-:W-:Y:S04]  /*10b0*/  LDS R20, [R20] ;  /* 0x0000000014147984 */ /* 0x000fe80000000800 */
[----:B------:R-:W0:Y:S01]  /*10c0*/  LDS R21, [R21] ;  /* 0x0000000015157984 */ /* 0x000e220000000800 */
[----:B-1----:R-:W-:Y:S01]  /*10d0*/  HMMA.1684.F32.TF32 R12, R16, R29, R12 ;  /* 0x0000001d100c723c */ /* 0x002fe2000008500c */
[----:B------:R-:W-:Y:S01]  /*10e0*/  IADD3 R16, PT, PT, R6, 0xe00, RZ ;  /* 0x00000e0006107810 */ /* 0x000fe20007ffe0ff */
[----:B------:R-:W-:-:S04]  /*10f0*/  VIADD R17, R5, 0xe00 ;  /* 0x00000e0005117836 */ /* 0x000fc80000000000 */
[--C-:B------:R-:W-:Y:S01]  /*1100*/  IMAD R25, R25, 0x4, R16.reuse ;  /* 0x0000000419197824 */ /* 0x100fe200078e0210 */
[----:B------:R-:W-:Y:S01]  /*1110*/  LEA R28, R28, R17, 0x2 ;  /* 0x000000111c1c7211 */ /* 0x000fe200078e10ff */
[--C-:B------:R-:W-:Y:S02]  /*1120*/  IMAD R19, R26, 0x4, R17.reuse ;  /* 0x000000041a137824 */ /* 0x100fe400078e0211 */
[----:B------:R-:W-:Y:S02]  /*1130*/  IMAD R23, R23, 0x4, R16 ;  /* 0x0000000417177824 */ /* 0x000fe400078e0210 */
[----:B------:R-:W-:Y:S04]  /*1140*/  LDS R25, [R25] ;  /* 0x0000000019197984 */ /* 0x000fe80000000800 */
[----:B------:R-:W-:Y:S04]  /*1150*/  LDS R18, [R28] ;  /* 0x000000001c127984 */ /* 0x000fe80000000800 */
[----:B------:R-:W1:Y:S04]  /*1160*/  LDS R19, [R19] ;  /* 0x0000000013137984 */ /* 0x000e680000000800 */
[----:B------:R-:W2:Y:S01]  /*1170*/  LDS R23, [R23] ;  /* 0x0000000017177984 */ /* 0x000ea20000000800 */
[----:B------:R-:W-:-:S02]  /*1180*/  IMAD R24, R24, 0x4, R17 ;  /* 0x0000000418187824 */ /* 0x000fc400078e0211 */
[----:B------:R-:W-:Y:S01]  /*1190*/  IMAD R17, R22, 0x4, R17 ;  /* 0x0000000416117824 */ /* 0x000fe200078e0211 */
[-C--:B------:R-:W-:Y:S02]  /*11a0*/  LEA R22, R3, R16.reuse, 0x2 ;  /* 0x0000001003167211 */ /* 0x080fe400078e10ff */
[----:B------:R-:W-:Y:S02]  /*11b0*/  LEA R7, R7, R16, 0x2 ;  /* 0x0000001007077211 */ /* 0x000fe400078e10ff */
[----:B------:R-:W-:Y:S04]  /*11c0*/  LDS R16, [R24] ;  /* 0x0000000018107984 */ /* 0x000fe80000000800 */
[----:B------:R-:W-:Y:S01]  /*11d0*/  LDS R3, [R7] ;  /* 0x0000000007037984 */ /* 0x000fe20000000800 */
[C---:B0-----:R-:W-:Y:S03]  /*11e0*/  HMMA.1684.F32.TF32 R8, R20.reuse, R34, R8 ;  /* 0x000000221408723c */ /* 0x041fe60000085008 */
[----:B------:R-:W0:Y:S04]  /*11f0*/  LDS R17, [R17] ;  /* 0x0000000011117984 */ /* 0x000e280000000800 */
[----:B------:R-:W3:Y:S01]  /*1200*/  LDS R22, [R22] ;  /* 0x0000000016167984 */ /* 0x000ee20000000800 */
[----:B------:R-:W-:Y:S01]  /*1210*/  HMMA.1684.F32.TF32 R12, R20, R27, R12 ;  /* 0x0000001b140c723c */ /* 0x000fe2000008500c */
[----:B------:R-:W-:-:S11]  /*1220*/  UIADD3 UR5, UPT, UPT, UR5, -0x1, URZ ;  /* 0xffffffff05057890 */ /* 0x000fd6000fffe0ff */
[C---:B-1----:R-:W-:Y:S08]  /*1230*/  HMMA.1684.F32.TF32 R8, R18.reuse, R25, R8 ;  /* 0x000000191208723c */ /* 0x042ff00000085008 */
[----:B--2---:R-:W-:Y:S01]  /*1240*/  HMMA.1684.F32.TF32 R12, R18, R23, R12 ;  /* 0x00000017120c723c */ /* 0x004fe2000008500c */
[----:B------:R-:W-:Y:S01]  /*1250*/  UISETP.GT.U32.AND UP0, UPT, UR5, URZ, UPT ;  /* 0x000000ff0500728c */ /* 0x000fe2000bf04070 */
[----:B------:R-:W-:Y:S01]  /*1260*/  BAR.SYNC.DEFER_BLOCKING 0x0 ;  /* 0x0000000000007b1d */ /* 0x000fe20000010000 */
[----:B------:R-:W-:-:S09]  /*1270*/  IADD3 R30, P0, PT, R30, 0x100, RZ ;  /* 0x000001001e1e7810 */ /* 0x000fd20007f1e0ff */
[----:B0-----:R-:W-:Y:S01]  /*1280*/  HMMA.1684.F32.TF32 R8, R16, R3, R8 ;  /* 0x000000031008723c */ /* 0x001fe20000085008 */
[----:B------:R-:W-:-:S07]  /*1290*/  IMAD.X R31, RZ, RZ, R31, P0 ;  /* 0x000000ffff1f7224 */ /* 0x000fce00000e061f */
[----:B---3--:R-:W-:Y:S01]  /*12a0*/  HMMA.1684.F32.TF32 R12, R16, R22, R12 ;  /* 0x00000016100c723c */ /* 0x008fe2000008500c */
[----:B------:R-:W-:-:S04]  /*12b0*/  IADD3 R16, P1, PT, R32, UR7, RZ ;  /* 0x0000000720107c10 */ /* 0x000fc8000ff3e0ff */
[----:B------:R-:W-:Y:S01]  /*12c0*/  IADD3.X R17, PT, PT, R33, UR4, RZ, P1, !PT ;  /* 0x0000000421117c10 */ /* 0x000fe20008ffe4ff */
[----:B------:R-:W-:-:S14]  /*12d0*/  BRA.U UP0, `(.L_x_1) ;  /* 0xfffffff100647547 */ /* 0x000fdc000b83ffff */
.L_x_0:
[----:B------:R-:W0:Y:S01]  /*12e0*/  S2R R7, SR_TID.Y ;  /* 0x0000000000077919 */ /* 0x000e220000002200 */
[----:B------:R-:W1:Y:S01]  /*12f0*/  LDC R16, c[0x0][0x398] ;  /* 0x0000e600ff107b82 */ /* 0x000e620000000800 */
[----:B------:R-:W2:Y:S01]  /*1300*/  LDCU.64 UR4, c[0x0][0x390] ;  /* 0x00007200ff0477ac */ /* 0x000ea20008000a00 */
[----:B------:R-:W3:Y:S01]  /*1310*/  S2R R6, SR_LANEID ;  /* 0x0000000000067919 */ /* 0x000ee20000000000 */
[----:B-1----:R-:W-:Y:S01]  /*1320*/  IMAD.SHL.U32 R18, R16, 0x40, RZ ;  /* 0x0000004010127824 */ /* 0x002fe200078e00ff */
[C---:B0-----:R-:W-:Y:S02]  /*1330*/  LOP3.LUT R5, R7.reuse, 0xc, RZ, 0xc0, !PT ;  /* 0x0000000c07057812 */ /* 0x041fe400078ec0ff */
[----:B------:R-:W-:Y:S02]  /*1340*/  LOP3.LUT R20, R7, 0x3, RZ, 0xc0, !PT ;  /* 0x0000000307147812 */ /* 0x000fe400078ec0ff */
[----:B------:R-:W-:Y:S01]  /*1350*/  SHF.R.U32.HI R7, RZ, 0x1a, R16 ;  /* 0x0000001aff077819 */ /* 0x000fe20000011610 */
[----:B------:R-:W-:Y:S01]  /*1360*/  IMAD.WIDE.U32 R2, R5, R18, RZ ;  /* 0x0000001205027225 */ /* 0x000fe200078e00ff */
[----:B---3--:R-:W-:-:S02]  /*1370*/  SHF.R.U32.HI R16, RZ, 0x2, R6 ;  /* 0x00000002ff107819 */ /* 0x008fc40000011606 */
[----:B------:R-:W-:Y:S01]  /*1380*/  SHF.L.U64.HI R17, R18, 0x8, R7 ;  /* 0x0000000812117819 */ /* 0x000fe20000010207 */
[----:B------:R-:W-:Y:S01]  /*1390*/  IMAD R3, R5, UR13, R3 ;  /* 0x0000000d05037c24 */ /* 0x000fe2000f8e0203 */
[----:B------:R-:W-:Y:S01]  /*13a0*/  SHF.L.U32 R4, R2, 0x4, RZ ;  /* 0x0000000402047819 */ /* 0x000fe200000006ff */
[----:B------:R-:W-:Y:S01]  /*13b0*/  IMAD.SHL.U32 R19, R20, 0x40, RZ ;  /* 0x0000004014137824 */ /* 0x000fe200078e00ff */
[----:B------:R-:W-:Y:S01]  /*13c0*/  SHF.R.U32.HI R7, RZ, 0x1, R18 ;  /* 0x00000001ff077819 */ /* 0x000fe20000011612 */
[----:B------:R-:W-:Y:S01]  /*13d0*/  IMAD R17, R17, UR11, RZ ;  /* 0x0000000b11117c24 */ /* 0x000fe2000f8e02ff */
[----:B------:R-:W-:Y:S01]  /*13e0*/  SHF.L.U64.HI R5, R2, 0x4, R3 ;  /* 0x0000000402057819 */ /* 0x000fe20000010203 */
[----:B------:R-:W-:Y:S01]  /*13f0*/  IMAD.SHL.U32 R3, R18, 0x100, RZ ;  /* 0x0000010012037824 */ /* 0x000fe200078e00ff */
[----:B------:R-:W-:-:S03]  /*1400*/  LEA R19, P0, R0, R19, 0x8 ;  /* 0x0000001300137211 */ /* 0x000fc600078040ff */
[----:B------:R-:W-:Y:S01]  /*1410*/  IMAD.WIDE.U32 R2, R3, UR11, R4 ;  /* 0x0000000b03027c25 */ /* 0x000fe2000f8e0004 */
[----:B------:R-:W-:Y:S02]  /*1420*/  SHF.L.U64.HI R5, R20, 0x6, RZ ;  /* 0x0000000614057819 */ /* 0x000fe400000102ff */
[----:B------:R-:W-:Y:S01]  /*1430*/  LOP3.LUT R4, R6, 0x3, RZ, 0xc0, !PT ;  /* 0x0000000306047812 */ /* 0x000fe200078ec0ff */
[----:B------:R-:W-:Y:S01]  /*1440*/  IMAD.IADD R17, R17, 0x1, R3 ;  /* 0x0000000111117824 */ /* 0x000fe200078e0203 */
[----:B------:R-:W-:Y:S02]  /*1450*/  LEA.HI.X R0, R0, R5, RZ, 0x8, P0 ;  /* 0x0000000500007211 */ /* 0x000fe400000f44ff */
[----:B------:R-:W-:Y:S02]  /*1460*/  MOV R5, RZ ;  /* 0x000000ff00057202 */ /* 0x000fe40000000f00 */
[----:B--2---:R-:W-:Y:S01]  /*1470*/  IADD3 R3, P0, P1, R2, UR4, R19 ;  /* 0x0000000402037c10 */ /* 0x004fe2000f91e013 */
[----:B------:R-:W-:-:S03]  /*1480*/  IMAD.WIDE.U32 R4, R16, R7, R4 ;  /* 0x0000000710047225 */ /* 0x000fc600078e0004 */
[----:B------:R-:W-:Y:S02]  /*1490*/  IADD3.X R17, PT, PT, R17, UR5, R0, P0, P1 ;  /* 0x0000000511117c10 */ /* 0x000fe400087e2400 */
[----:B------:R-:W-:-:S04]  /*14a0*/  LEA R2, P0, R4, R3, 0x3 ;  /* 0x0000000304027211 */ /* 0x000fc800078018ff */
[----:B------:R-:W-:-:S03]  /*14b0*/  LEA.HI.X R3, R4, R17, R5, 0x3, P0 ;  /* 0x0000001104037211 */ /* 0x000fc600000f1c05 */
[----:B------:R-:W-:Y:S02]  /*14c0*/  IMAD.WIDE.U32 R4, R7, 0x40, R2 ;  /* 0x0000004007047825 */ /* 0x000fe400078e0002 */
[----:B------:R-:W-:Y:S04]  /*14d0*/  STG.E.64 desc[UR8][R2.64], R8 ;  /* 0x0000000802007986 */ /* 0x000fe8000c101b08 */
[----:B------:R-:W-:Y:S04]  /*14e0*/  STG.E.64 desc[UR8][R4.64], R10 ;  /* 0x0000000a04007986 */ /* 0x000fe8000c101b08 */
[----:B------:R-:W-:Y:S04]  /*14f0*/  STG.E.64 desc[UR8][R2.64+0x20], R12 ;  /* 0x0000200c02007986 */ /* 0x000fe8000c101b08 */
[----:B------:R-:W-:Y:S01]  /*1500*/  STG.E.64 desc[UR8][R4.64+0x20], R14 ;  /* 0x0000200e04007986 */ /* 0x000fe2000c101b08 */
[----:B------:R-:W-:Y:S05]  /*1510*/  EXIT ;  /* 0x000000000000794d */ /* 0x000fea0003800000 */
.L_x_2:
[----:B------:R-:W-:-:S00]  /*1520*/  BRA `(.L_x_2) ;  /* 0xfffffffc00fc7947 */ /* 0x000fc0000383ffff */
[----:B------:R-:W-:-:S00]  /*1530*/  NOP ;  /* 0x0000000000007918 */ /* 0x000fc00000000000 */
        /* <DEDUP_REMOVED lines=12> */
.L_x_3:


//--------------------- .nv.shared.wmmaMatmulV6   --------------------------
	.section	.nv.shared.wmmaMatmulV6,"aw",@nobits
	.sectionflags	@""
	.align	4
.nv.shared.wmmaMatmulV6:
	.zero		33792


//--------------------- .nv.shared.reserved.0     --------------------------
	.section	.nv.shared.reserved.0,"aw",@nobits
	.weak		__nv_reservedSMEM_offset_0_alias
	.size		__nv_reservedSMEM_offset_0_alias, 0, 64
	.other		__nv_reservedSMEM_offset_0_alias,@"STO_CUDA_RESERVED_SHARED STV_DEFAULT"
__nv_reservedSMEM_offset_0_alias:
	.zero		0
	.zero		64


//--------------------- .nv.constant0.wmmaMatmulV6 --------------------------
	.section	.nv.constant0.wmmaMatmulV6,"a",@progbits
	.sectionflags	@""
	.align	4
.nv.constant0.wmmaMatmulV6:
	.zero		924


//--------------------- SYMBOLS --------------------------

	.type		.nv.reservedSmem.offset0,@object
	.size		.nv.reservedSmem.offset0,0x4
	.type		.nv.reservedSmem.cap,@object
	.size		.nv.reservedSmem.cap,0x4
